//
// Generated by NVIDIA NVVM Compiler
//
// Compiler Build ID: CL-36424714
// Cuda compilation tools, release 13.0, V13.0.88
// Based on NVVM 20.0.0
//

.version 9.0
.target sm_100
.address_size 64

	// .globl	_Z20odd_even_sort_kernelPii

.visible .entry _Z20odd_even_sort_kernelPii(
	.param .u64 .ptr .align 1 _Z20odd_even_sort_kernelPii_param_0,
	.param .u32 _Z20odd_even_sort_kernelPii_param_1
)
{
	.reg .pred 	%p<16>;
	.reg .b32 	%r<60>;
	.reg .b64 	%rd<5>;

	ld.param.u64 	%rd3, [_Z20odd_even_sort_kernelPii_param_0];
	ld.param.u32 	%r23, [_Z20odd_even_sort_kernelPii_param_1];
	cvta.to.global.u64 	%rd1, %rd3;
	mov.u32 	%r24, %tid.x;
	mov.u32 	%r25, %ntid.x;
	mov.u32 	%r26, %ctaid.x;
	mad.lo.s32 	%r1, %r25, %r26, %r24;
	add.s32 	%r27, %r1, 1;
	add.s32 	%r2, %r23, -1;
	setp.ge.s32 	%p1, %r27, %r2;
	setp.lt.s32 	%p2, %r23, 1;
	or.pred  	%p3, %p1, %p2;
	@%p3 bra 	$L__BB0_21;
	mul.wide.s32 	%rd4, %r1, 4;
	add.s64 	%rd2, %rd1, %rd4;
	and.b32  	%r3, %r23, 3;
	setp.lt.u32 	%p4, %r2, 3;
	mov.b32 	%r59, 1;
	@%p4 bra 	$L__BB0_13;
	and.b32  	%r30, %r23, 2147483644;
	neg.s32 	%r53, %r30;
	mov.b32 	%r52, 0;
$L__BB0_3:
	ld.global.u32 	%r55, [%rd2+4];
	ld.global.u32 	%r31, [%rd2];
	setp.ge.s32 	%p5, %r55, %r31;
	@%p5 bra 	$L__BB0_5;
	ld.global.u32 	%r32, [%rd1];
	ld.global.u32 	%r33, [%rd1+-4];
	st.global.u32 	[%rd1], %r33;
	st.global.u32 	[%rd1+-4], %r32;
	ld.global.u32 	%r55, [%rd2+4];
$L__BB0_5:
	ld.global.u32 	%r34, [%rd2+8];
	setp.ge.s32 	%p6, %r55, %r34;
	@%p6 bra 	$L__BB0_7;
	ld.global.u32 	%r35, [%rd1];
	ld.global.u32 	%r36, [%rd1+4];
	st.global.u32 	[%rd1], %r36;
	st.global.u32 	[%rd1+4], %r35;
	ld.global.u32 	%r55, [%rd2+4];
$L__BB0_7:
	ld.global.u32 	%r37, [%rd2];
	setp.ge.s32 	%p7, %r55, %r37;
	@%p7 bra 	$L__BB0_9;
	ld.global.u32 	%r38, [%rd1];
	ld.global.u32 	%r39, [%rd1+-4];
	st.global.u32 	[%rd1], %r39;
	st.global.u32 	[%rd1+-4], %r38;
	ld.global.u32 	%r55, [%rd2+4];
$L__BB0_9:
	ld.global.u32 	%r40, [%rd2+8];
	setp.ge.s32 	%p8, %r55, %r40;
	@%p8 bra 	$L__BB0_11;
	ld.global.u32 	%r41, [%rd1];
	ld.global.u32 	%r42, [%rd1+4];
	st.global.u32 	[%rd1], %r42;
	st.global.u32 	[%rd1+4], %r41;
$L__BB0_11:
	add.s32 	%r53, %r53, 4;
	add.s32 	%r52, %r52, 4;
	setp.ne.s32 	%p9, %r53, 0;
	@%p9 bra 	$L__BB0_3;
	add.s32 	%r59, %r52, 1;
$L__BB0_13:
	setp.eq.s32 	%p10, %r3, 0;
	@%p10 bra 	$L__BB0_21;
	neg.s32 	%r58, %r3;
$L__BB0_15:
	.pragma "nounroll";
	and.b32  	%r43, %r59, 1;
	setp.eq.b32 	%p11, %r43, 1;
	not.pred 	%p12, %p11;
	@%p12 bra 	$L__BB0_18;
	ld.global.u32 	%r44, [%rd2+4];
	ld.global.u32 	%r45, [%rd2];
	setp.ge.s32 	%p13, %r44, %r45;
	@%p13 bra 	$L__BB0_20;
	ld.global.u32 	%r46, [%rd1];
	ld.global.u32 	%r47, [%rd1+-4];
	st.global.u32 	[%rd1], %r47;
	st.global.u32 	[%rd1+-4], %r46;
	bra.uni 	$L__BB0_20;
$L__BB0_18:
	ld.global.u32 	%r48, [%rd2+4];
	ld.global.u32 	%r49, [%rd2+8];
	setp.ge.s32 	%p14, %r48, %r49;
	@%p14 bra 	$L__BB0_20;
	ld.global.u32 	%r50, [%rd1];
	ld.global.u32 	%r51, [%rd1+4];
	st.global.u32 	[%rd1], %r51;
	st.global.u32 	[%rd1+4], %r50;
$L__BB0_20:
	add.s32 	%r59, %r59, 1;
	add.s32 	%r58, %r58, 1;
	setp.ne.s32 	%p15, %r58, 0;
	@%p15 bra 	$L__BB0_15;
$L__BB0_21:
	ret;

}


// ===== COMPILED SASS (sm_100) =====

	.target	sm_100

	.elftype	@"ET_EXEC"


//--------------------- .note.nv.tkinfo           --------------------------
	.section	.note.nv.tkinfo,"",@"SHT_NOTE"
	.sectionflags	@"SHF_NOTE_NV_TKINFO"
	.tkinfo
        /*0018*/ 	.word	0x00000002
        /*0030*/ 	.string	""
        /*0030*/ 	.string	"ptxas"
        /*0030*/ 	.string	"Cuda compilation tools, release 13.0, V13.0.88"
        /*0030*/ 	.string	"Build cuda_13.0.r13.0/compiler.36424714_0"
        /*0030*/ 	.string	"-arch sm_100 -m 64 "



//--------------------- .note.nv.cuinfo           --------------------------
	.section	.note.nv.cuinfo,"",@"SHT_NOTE"
	.sectionflags	@"SHF_NOTE_NV_CUINFO"
        /*0018*/ 	.short	0x0002
        /*001a*/ 	.short	0x0064
        /*001c*/ 	.short	0x0082
	.zero		2


//--------------------- .nv.info                  --------------------------
	.section	.nv.info,"",@"SHT_CUDA_INFO"
	.align	4


	//----- nvinfo : EIATTR_REGCOUNT
	.align		4
        /*0000*/ 	.byte	0x04, 0x2f
        /*0002*/ 	.short	(.L_1 - .L_0)
	.align		4
.L_0:
        /*0004*/ 	.word	index@(_Z20odd_even_sort_kernelPii)
        /*0008*/ 	.word	0x00000014


	//----- nvinfo : EIATTR_FRAME_SIZE
	.align		4
.L_1:
        /*000c*/ 	.byte	0x04, 0x11
        /*000e*/ 	.short	(.L_3 - .L_2)
	.align		4
.L_2:
        /*0010*/ 	.word	index@(_Z20odd_even_sort_kernelPii)
        /*0014*/ 	.word	0x00000000


	//----- nvinfo : EIATTR_MIN_STACK_SIZE
	.align		4
.L_3:
        /*0018*/ 	.byte	0x04, 0x12
        /*001a*/ 	.short	(.L_5 - .L_4)
	.align		4
.L_4:
        /*001c*/ 	.word	index@(_Z20odd_even_sort_kernelPii)
        /*0020*/ 	.word	0x00000000
.L_5:


//--------------------- .nv.compat                --------------------------
	.section	.nv.compat,"",@"SHT_CUDA_COMPAT_INFO"
	.align	4
        /*0000*/ 	.byte	0x02, 0x09, 0x00, 0x00, 0x02, 0x02, 0x01, 0x00, 0x02, 0x05, 0x05, 0x00, 0x03, 0x07, 0x01, 0x01
        /*0010*/ 	.byte	0x02, 0x03, 0x00, 0x00, 0x02, 0x06, 0x01, 0x00, 0x04, 0x0b, 0x08, 0x00, 0x09, 0x00, 0x00, 0x00
        /*0020*/ 	.byte	0x00, 0x00, 0x00, 0x00


//--------------------- .nv.info._Z20odd_even_sort_kernelPii --------------------------
	.section	.nv.info._Z20odd_even_sort_kernelPii,"",@"SHT_CUDA_INFO"
	.sectionflags	@""
	.align	4


	//----- nvinfo : EIATTR_CUDA_API_VERSION
	.align		4
        /*0000*/ 	.byte	0x04, 0x37
        /*0002*/ 	.short	(.L_7 - .L_6)
.L_6:
        /*0004*/ 	.word	0x00000082


	//----- nvinfo : EIATTR_KPARAM_INFO
	.align		4
.L_7:
        /*0008*/ 	.byte	0x04, 0x17
        /*000a*/ 	.short	(.L_9 - .L_8)
.L_8:
        /*000c*/ 	.word	0x00000000
        /*0010*/ 	.short	0x0001
        /*0012*/ 	.short	0x0008
        /*0014*/ 	.byte	0x00, 0xf0, 0x11, 0x00


	//----- nvinfo : EIATTR_KPARAM_INFO
	.align		4
.L_9:
        /*0018*/ 	.byte	0x04, 0x17
        /*001a*/ 	.short	(.L_11 - .L_10)
.L_10:
        /*001c*/ 	.word	0x00000000
        /*0020*/ 	.short	0x0000
        /*0022*/ 	.short	0x0000
        /*0024*/ 	.byte	0x00, 0xf5, 0x21, 0x00


	//----- nvinfo : EIATTR_SPARSE_MMA_MASK
	.align		4
.L_11:
        /*0028*/ 	.byte	0x03, 0x50
        /*002a*/ 	.short	0x0000


	//----- nvinfo : EIATTR_MAXREG_COUNT
	.align		4
        /*002c*/ 	.byte	0x03, 0x1b
        /*002e*/ 	.short	0x00ff


	//----- nvinfo : EIATTR_MERCURY_ISA_VERSION
	.align		4
        /*0030*/ 	.byte	0x03, 0x5f
        /*0032*/ 	.short	0x0101


	//----- nvinfo : EIATTR_VRC_CTA_INIT_COUNT
	.align		4
        /*0034*/ 	.byte	0x02, 0x4a
	.zero		1
	.zero		1


	//----- nvinfo : EIATTR_EXIT_INSTR_OFFSETS
	.align		4
        /*0038*/ 	.byte	0x04, 0x1c
        /*003a*/ 	.short	(.L_13 - .L_12)


	//   ....[0]....
.L_12:
        /*003c*/ 	.word	0x000000a0


	//   ....[1]....
        /*0040*/ 	.word	0x000003b0


	//   ....[2]....
        /*0044*/ 	.word	0x00000590


	//----- nvinfo : EIATTR_CRS_STACK_SIZE
	.align		4
.L_13:
        /*0048*/ 	.byte	0x04, 0x1e
        /*004a*/ 	.short	(.L_15 - .L_14)
.L_14:
        /*004c*/ 	.word	0x00000000


	//----- nvinfo : EIATTR_CBANK_PARAM_SIZE
	.align		4
.L_15:
        /*0050*/ 	.byte	0x03, 0x19
        /*0052*/ 	.short	0x000c


	//----- nvinfo : EIATTR_PARAM_CBANK
	.align		4
        /*0054*/ 	.byte	0x04, 0x0a
        /*0056*/ 	.short	(.L_17 - .L_16)
	.align		4
.L_16:
        /*0058*/ 	.word	index@(.nv.constant0._Z20odd_even_sort_kernelPii)
        /*005c*/ 	.short	0x0380
        /*005e*/ 	.short	0x000c


	//----- nvinfo : EIATTR_SW_WAR
	.align		4
.L_17:
        /*0060*/ 	.byte	0x04, 0x36
        /*0062*/ 	.short	(.L_19 - .L_18)
.L_18:
        /*0064*/ 	.word	0x00000008
.L_19:


//--------------------- .nv.callgraph             --------------------------
	.section	.nv.callgraph,"",@"SHT_CUDA_CALLGRAPH"
	.align	4
	.sectionentsize	8
	.align		4
        /*0000*/ 	.word	0x00000000
	.align		4
        /*0004*/ 	.word	0xffffffff
	.align		4
        /*0008*/ 	.word	0x00000000
	.align		4
        /*000c*/ 	.word	0xfffffffe
	.align		4
        /*0010*/ 	.word	0x00000000
	.align		4
        /*0014*/ 	.word	0xfffffffd
	.align		4
        /*0018*/ 	.word	0x00000000
	.align		4
        /*001c*/ 	.word	0xfffffffc


//--------------------- .text._Z20odd_even_sort_kernelPii --------------------------
	.section	.text._Z20odd_even_sort_kernelPii,"ax",@progbits
	.align	128
        .global         _Z20odd_even_sort_kernelPii
        .type           _Z20odd_even_sort_kernelPii,@function
        .size           _Z20odd_even_sort_kernelPii,(.L_x_7 - _Z20odd_even_sort_kernelPii)
        .other          _Z20odd_even_sort_kernelPii,@"STO_CUDA_ENTRY STV_DEFAULT"
_Z20odd_even_sort_kernelPii:
.text._Z20odd_even_sort_kernelPii:
[----:B------:R-:W-:Y:S01]  /*0000*/  LDC R1, c[0x0][0x37c] ;  /* 0x0000df00ff017b82 */ /* 0x000fe20000000800 */
[----:B------:R-:W0:Y:S07]  /*0010*/  S2R R5, SR_TID.X ;  /* 0x0000000000057919 */ /* 0x000e2e0000002100 */
[----:B------:R-:W1:Y:S01]  /*0020*/  LDC R4, c[0x0][0x388] ;  /* 0x0000e200ff047b82 */ /* 0x000e620000000800 */
[----:B------:R-:W0:Y:S01]  /*0030*/  LDCU UR4, c[0x0][0x360] ;  /* 0x00006c00ff0477ac */ /* 0x000e220008000800 */
[----:B------:R-:W0:Y:S01]  /*0040*/  S2R R0, SR_CTAID.X ;  /* 0x0000000000007919 */ /* 0x000e220000002500 */
[C---:B-1----:R-:W-:Y:S01]  /*0050*/  VIADD R7, R4.reuse, 0xffffffff ;  /* 0xffffffff04077836 */ /* 0x042fe20000000000 */
[----:B------:R-:W-:Y:S01]  /*0060*/  ISETP.GE.AND P0, PT, R4, 0x1, PT ;  /* 0x000000010400780c */ /* 0x000fe20003f06270 */
[----:B0-----:R-:W-:-:S04]  /*0070*/  IMAD R5, R0, UR4, R5 ;  /* 0x0000000400057c24 */ /* 0x001fc8000f8e0205 */
[----:B------:R-:W-:-:S05]  /*0080*/  VIADD R0, R5, 0x1 ;  /* 0x0000000105007836 */ /* 0x000fca0000000000 */
[----:B------:R-:W-:-:S13]  /*0090*/  ISETP.GE.OR P0, PT, R0, R7, !P0 ;  /* 0x000000070000720c */ /* 0x000fda0004706670 */
[----:B------:R-:W-:Y:S05]  /*00a0*/  @P0 EXIT ;  /* 0x000000000000094d */ /* 0x000fea0003800000 */
[----:B------:R-:W0:Y:S01]  /*00b0*/  LDC.64 R2, c[0x0][0x380] ;  /* 0x0000e000ff027b82 */ /* 0x000e220000000a00 */
[----:B------:R-:W-:Y:S01]  /*00c0*/  ISETP.GE.U32.AND P0, PT, R7, 0x3, PT ;  /* 0x000000030700780c */ /* 0x000fe20003f06070 */
[----:B------:R-:W1:Y:S01]  /*00d0*/  LDCU.64 UR6, c[0x0][0x358] ;  /* 0x00006b00ff0677ac */ /* 0x000e620008000a00 */
[----:B------:R-:W-:Y:S01]  /*00e0*/  LOP3.LUT R0, R4, 0x3, RZ, 0xc0, !PT ;  /* 0x0000000304007812 */ /* 0x000fe200078ec0ff */
[----:B------:R-:W-:Y:S01]  /*00f0*/  UMOV UR4, 0x1 ;  /* 0x0000000100047882 */ /* 0x000fe20000000000 */
[----:B0-----:R-:W-:-:S09]  /*0100*/  IMAD.WIDE R2, R5, 0x4, R2 ;  /* 0x0000000405027825 */ /* 0x001fd200078e0202 */
[----:B-1----:R-:W-:Y:S05]  /*0110*/  @!P0 BRA `(.L_x_0) ;  /* 0x0000000000a08947 */ /* 0x002fea0003800000 */
[----:B------:R-:W-:Y:S01]  /*0120*/  LOP3.LUT R4, R4, 0x7ffffffc, RZ, 0xc0, !PT ;  /* 0x7ffffffc04047812 */ /* 0x000fe200078ec0ff */
[----:B------:R-:W-:-:S04]  /*0130*/  UMOV UR4, URZ ;  /* 0x000000ff00047c82 */ /* 0x000fc80008000000 */
[----:B------:R-:W-:-:S07]  /*0140*/  IMAD.MOV R8, RZ, RZ, -R4 ;  /* 0x000000ffff087224 */ /* 0x000fce00078e0a04 */
.L_x_1:
[----:B------:R-:W2:Y:S04]  /*0150*/  LDG.E R9, desc[UR6][R2.64+0x4] ;  /* 0x0000040602097981 */ /* 0x000ea8000c1e1900 */
[----:B------:R-:W2:Y:S02]  /*0160*/  LDG.E R4, desc[UR6][R2.64] ;  /* 0x0000000602047981 */ /* 0x000ea4000c1e1900 */
[----:B--2---:R-:W-:-:S13]  /*0170*/  ISETP.GE.AND P0, PT, R9, R4, PT ;  /* 0x000000040900720c */ /* 0x004fda0003f06270 */
[----:B------:R-:W0:Y:S02]  /*0180*/  @!P0 LDC.64 R4, c[0x0][0x380] ;  /* 0x0000e000ff048b82 */ /* 0x000e240000000a00 */
[----:B0-----:R-:W2:Y:S04]  /*0190*/  @!P0 LDG.E R13, desc[UR6][R4.64+-0x4] ;  /* 0xfffffc06040d8981 */ /* 0x001ea8000c1e1900 */
[----:B------:R-:W3:Y:S04]  /*01a0*/  @!P0 LDG.E R11, desc[UR6][R4.64] ;  /* 0x00000006040b8981 */ /* 0x000ee8000c1e1900 */
[----:B--2---:R-:W-:Y:S04]  /*01b0*/  @!P0 STG.E desc[UR6][R4.64], R13 ;  /* 0x0000000d04008986 */ /* 0x004fe8000c101906 */
[----:B---3--:R0:W-:Y:S04]  /*01c0*/  @!P0 STG.E desc[UR6][R4.64+-0x4], R11 ;  /* 0xfffffc0b04008986 */ /* 0x0081e8000c101906 */
[----:B------:R-:W2:Y:S04]  /*01d0*/  @!P0 LDG.E R9, desc[UR6][R2.64+0x4] ;  /* 0x0000040602098981 */ /* 0x000ea8000c1e1900 */
[----:B------:R-:W2:Y:S02]  /*01e0*/  LDG.E R6, desc[UR6][R2.64+0x8] ;  /* 0x0000080602067981 */ /* 0x000ea4000c1e1900 */
[----:B--2---:R-:W-:-:S13]  /*01f0*/  ISETP.GE.AND P0, PT, R9, R6, PT ;  /* 0x000000060900720c */ /* 0x004fda0003f06270 */
[----:B------:R-:W1:Y:S02]  /*0200*/  @!P0 LDC.64 R6, c[0x0][0x380] ;  /* 0x0000e000ff068b82 */ /* 0x000e640000000a00 */
[----:B-1----:R-:W2:Y:S04]  /*0210*/  @!P0 LDG.E R17, desc[UR6][R6.64+0x4] ;  /* 0x0000040606118981 */ /* 0x002ea8000c1e1900 */
[----:B------:R-:W3:Y:S04]  /*0220*/  @!P0 LDG.E R15, desc[UR6][R6.64] ;  /* 0x00000006060f8981 */ /* 0x000ee8000c1e1900 */
[----:B--2---:R-:W-:Y:S04]  /*0230*/  @!P0 STG.E desc[UR6][R6.64], R17 ;  /* 0x0000001106008986 */ /* 0x004fe8000c101906 */
[----:B---3--:R1:W-:Y:S04]  /*0240*/  @!P0 STG.E desc[UR6][R6.64+0x4], R15 ;  /* 0x0000040f06008986 */ /* 0x0083e8000c101906 */
[----:B------:R-:W2:Y:S04]  /*0250*/  @!P0 LDG.E R9, desc[UR6][R2.64+0x4] ;  /* 0x0000040602098981 */ /* 0x000ea8000c1e1900 */
[----:B------:R-:W2:Y:S02]  /*0260*/  LDG.E R10, desc[UR6][R2.64] ;  /* 0x00000006020a7981 */ /* 0x000ea4000c1e1900 */
[----:B--2---:R-:W-:-:S13]  /*0270*/  ISETP.GE.AND P0, PT, R9, R10, PT ;  /* 0x0000000a0900720c */ /* 0x004fda0003f06270 */
[----:B0-----:R-:W0:Y:S02]  /*0280*/  @!P0 LDC.64 R4, c[0x0][0x380] ;  /* 0x0000e000ff048b82 */ /* 0x001e240000000a00 */
[----:B0-----:R-:W2:Y:S04]  /*0290*/  @!P0 LDG.E R13, desc[UR6][R4.64+-0x4] ;  /* 0xfffffc06040d8981 */ /* 0x001ea8000c1e1900 */
[----:B------:R-:W3:Y:S04]  /*02a0*/  @!P0 LDG.E R11, desc[UR6][R4.64] ;  /* 0x00000006040b8981 */ /* 0x000ee8000c1e1900 */
[----:B--2---:R0:W-:Y:S04]  /*02b0*/  @!P0 STG.E desc[UR6][R4.64], R13 ;  /* 0x0000000d04008986 */ /* 0x0041e8000c101906 */
[----:B---3--:R0:W-:Y:S04]  /*02c0*/  @!P0 STG.E desc[UR6][R4.64+-0x4], R11 ;  /* 0xfffffc0b04008986 */ /* 0x0081e8000c101906 */
[----:B------:R-:W2:Y:S04]  /*02d0*/  @!P0 LDG.E R9, desc[UR6][R2.64+0x4] ;  /* 0x0000040602098981 */ /* 0x000ea8000c1e1900 */
[----:B------:R-:W2:Y:S02]  /*02e0*/  LDG.E R10, desc[UR6][R2.64+0x8] ;  /* 0x00000806020a7981 */ /* 0x000ea4000c1e1900 */
[----:B--2---:R-:W-:-:S13]  /*02f0*/  ISETP.GE.AND P0, PT, R9, R10, PT ;  /* 0x0000000a0900720c */ /* 0x004fda0003f06270 */
[----:B-1----:R-:W1:Y:S02]  /*0300*/  @!P0 LDC.64 R6, c[0x0][0x380] ;  /* 0x0000e000ff068b82 */ /* 0x002e640000000a00 */
[----:B-1----:R-:W2:Y:S04]  /*0310*/  @!P0 LDG.E R15, desc[UR6][R6.64+0x4] ;  /* 0x00000406060f8981 */ /* 0x002ea8000c1e1900 */
[----:B------:R-:W3:Y:S01]  /*0320*/  @!P0 LDG.E R9, desc[UR6][R6.64] ;  /* 0x0000000606098981 */ /* 0x000ee2000c1e1900 */
[----:B------:R-:W-:Y:S01]  /*0330*/  VIADD R8, R8, 0x4 ;  /* 0x0000000408087836 */ /* 0x000fe20000000000 */
[----:B------:R-:W-:Y:S02]  /*0340*/  UIADD3 UR4, UPT, UPT, UR4, 0x4, URZ ;  /* 0x0000000404047890 */ /* 0x000fe4000fffe0ff */
[----:B--2---:R0:W-:Y:S04]  /*0350*/  @!P0 STG.E desc[UR6][R6.64], R15 ;  /* 0x0000000f06008986 */ /* 0x0041e8000c101906 */
[----:B---3--:R0:W-:Y:S01]  /*0360*/  @!P0 STG.E desc[UR6][R6.64+0x4], R9 ;  /* 0x0000040906008986 */ /* 0x0081e2000c101906 */
[----:B------:R-:W-:-:S13]  /*0370*/  ISETP.NE.AND P0, PT, R8, RZ, PT ;  /* 0x000000ff0800720c */ /* 0x000fda0003f05270 */
[----:B0-----:R-:W-:Y:S05]  /*0380*/  @P0 BRA `(.L_x_1) ;  /* 0xfffffffc00700947 */ /* 0x001fea000383ffff */
[----:B------:R-:W-:-:S12]  /*0390*/  UIADD3 UR4, UPT, UPT, UR4, 0x1, URZ ;  /* 0x0000000104047890 */ /* 0x000fd8000fffe0ff */
.L_x_0:
[----:B------:R-:W-:-:S13]  /*03a0*/  ISETP.NE.AND P0, PT, R0, RZ, PT ;  /* 0x000000ff0000720c */ /* 0x000fda0003f05270 */
[----:B------:R-:W-:Y:S05]  /*03b0*/  @!P0 EXIT ;  /* 0x000000000000894d */ /* 0x000fea0003800000 */
[----:B------:R-:W-:-:S07]  /*03c0*/  IMAD.MOV R0, RZ, RZ, -R0 ;  /* 0x000000ffff007224 */ /* 0x000fce00078e0a00 */
.L_x_5:
[----:B------:R-:W-:Y:S01]  /*03d0*/  ULOP3.LUT UR5, UR4, 0x1, URZ, 0xc0, !UPT ;  /* 0x0000000104057892 */ /* 0x000fe2000f8ec0ff */
[----:B------:R-:W-:Y:S01]  /*03e0*/  VIADD R0, R0, 0x1 ;  /* 0x0000000100007836 */ /* 0x000fe20000000000 */
[----:B------:R-:W-:Y:S02]  /*03f0*/  BSSY.RECONVERGENT B0, `(.L_x_2) ;  /* 0x0000017000007945 */ /* 0x000fe40003800200 */
[----:B------:R-:W-:Y:S02]  /*0400*/  UISETP.NE.U32.AND UP0, UPT, UR5, 0x1, UPT ;  /* 0x000000010500788c */ /* 0x000fe4000bf05070 */
[----:B------:R-:W-:-:S07]  /*0410*/  ISETP.NE.AND P0, PT, R0, RZ, PT ;  /* 0x000000ff0000720c */ /* 0x000fce0003f05270 */
[----:B01----:R-:W-:Y:S06]  /*0420*/  BRA.U UP0, `(.L_x_3) ;  /* 0x0000000100287547 */ /* 0x003fec000b800000 */
[----:B------:R-:W2:Y:S04]  /*0430*/  LDG.E R4, desc[UR6][R2.64+0x4] ;  /* 0x0000040602047981 */ /* 0x000ea8000c1e1900 */
[----:B------:R-:W2:Y:S02]  /*0440*/  LDG.E R5, desc[UR6][R2.64] ;  /* 0x0000000602057981 */ /* 0x000ea4000c1e1900 */
[----:B--2---:R-:W-:-:S13]  /*0450*/  ISETP.GE.AND P1, PT, R4, R5, PT ;  /* 0x000000050400720c */ /* 0x004fda0003f26270 */
[----:B------:R-:W-:Y:S05]  /*0460*/  @P1 BRA `(.L_x_4) ;  /* 0x00000000003c1947 */ /* 0x000fea0003800000 */
[----:B------:R-:W0:Y:S02]  /*0470*/  LDC.64 R4, c[0x0][0x380] ;  /* 0x0000e000ff047b82 */ /* 0x000e240000000a00 */
[----:B0-----:R-:W2:Y:S04]  /*0480*/  LDG.E R9, desc[UR6][R4.64+-0x4] ;  /* 0xfffffc0604097981 */ /* 0x001ea8000c1e1900 */
[----:B------:R-:W3:Y:S04]  /*0490*/  LDG.E R7, desc[UR6][R4.64] ;  /* 0x0000000604077981 */ /* 0x000ee8000c1e1900 */
[----:B--2---:R1:W-:Y:S04]  /*04a0*/  STG.E desc[UR6][R4.64], R9 ;  /* 0x0000000904007986 */ /* 0x0043e8000c101906 */
[----:B---3--:R1:W-:Y:S01]  /*04b0*/  STG.E desc[UR6][R4.64+-0x4], R7 ;  /* 0xfffffc0704007986 */ /* 0x0083e2000c101906 */
[----:B------:R-:W-:Y:S05]  /*04c0*/  BRA `(.L_x_4) ;  /* 0x0000000000247947 */ /* 0x000fea0003800000 */
.L_x_3:
        /* <DEDUP_REMOVED lines=8> */
[----:B---3--:R0:W-:Y:S02]  /*0550*/  STG.E desc[UR6][R4.64+0x4], R7 ;  /* 0x0000040704007986 */ /* 0x0081e4000c101906 */
.L_x_4:
[----:B------:R-:W-:Y:S05]  /*0560*/  BSYNC.RECONVERGENT B0 ;  /* 0x0000000000007941 */ /* 0x000fea0003800200 */
.L_x_2:
[----:B------:R-:W-:Y:S01]  /*0570*/  UIADD3 UR4, UPT, UPT, UR4, 0x1, URZ ;  /* 0x0000000104047890 */ /* 0x000fe2000fffe0ff */
[----:B------:R-:W-:Y:S11]  /*0580*/  @P0 BRA `(.L_x_5) ;  /* 0xfffffffc00900947 */ /* 0x000ff6000383ffff */
[----:B------:R-:W-:Y:S05]  /*0590*/  EXIT ;  /* 0x000000000000794d */ /* 0x000fea0003800000 */
.L_x_6:
[----:B------:R-:W-:-:S00]  /*05a0*/  BRA `(.L_x_6) ;  /* 0xfffffffc00fc7947 */ /* 0x000fc0000383ffff */
[----:B------:R-:W-:-:S00]  /*05b0*/  NOP ;  /* 0x0000000000007918 */ /* 0x000fc00000000000 */
        /* <DEDUP_REMOVED lines=12> */
.L_x_7:


//--------------------- .nv.shared.reserved.0     --------------------------
	.section	.nv.shared.reserved.0,"aw",@nobits
	.weak		__nv_reservedSMEM_offset_0_alias
	.size		__nv_reservedSMEM_offset_0_alias, 0, 64
	.other		__nv_reservedSMEM_offset_0_alias,@"STO_CUDA_RESERVED_SHARED STV_DEFAULT"
__nv_reservedSMEM_offset_0_alias:
	.zero		0
	.zero		64


//--------------------- .nv.constant0._Z20odd_even_sort_kernelPii --------------------------
	.section	.nv.constant0._Z20odd_even_sort_kernelPii,"a",@progbits
	.sectionflags	@""
	.align	4
.nv.constant0._Z20odd_even_sort_kernelPii:
	.zero		908


//--------------------- SYMBOLS --------------------------

	.type		.nv.reservedSmem.offset0,@object
	.size		.nv.reservedSmem.offset0,0x4
